	.headerflags	@"EF_CUDA_TEXMODE_UNIFIED EF_CUDA_64BIT_ADDRESS EF_CUDA_ACCELERATORS EF_CUDA_SM90 EF_CUDA_VIRTUAL_SM(EF_CUDA_SM90)"
	.elftype	@"ET_EXEC"


//--------------------- .nv.info                  --------------------------
	.section	.nv.info,"",@"SHT_CUDA_INFO"
	.align	4


	//----- nvinfo : EIATTR_REGCOUNT
	.align		4
        /*0000*/ 	.byte	0x04, 0x2f
        /*0002*/ 	.short	(.L_3 - .L_2)
	.align		4
.L_2:
        /*0004*/ 	.word	index@(triton_poi_fused__native_batch_norm_legit_no_training_cat_relu_12)
        /*0008*/ 	.word	0x00000020


	//----- nvinfo : EIATTR_MIN_STACK_SIZE
	.align		4
.L_3:
        /*000c*/ 	.byte	0x04, 0x12
        /*000e*/ 	.short	(.L_5 - .L_4)
	.align		4
.L_4:
        /*0010*/ 	.word	index@(triton_poi_fused__native_batch_norm_legit_no_training_cat_relu_12)
        /*0014*/ 	.word	0x00000000


	//----- nvinfo : EIATTR_FRAME_SIZE
	.align		4
.L_5:
        /*0018*/ 	.byte	0x04, 0x11
        /*001a*/ 	.short	(.L_7 - .L_6)
	.align		4
.L_6:
        /*001c*/ 	.word	index@(triton_poi_fused__native_batch_norm_legit_no_training_cat_relu_12)
        /*0020*/ 	.word	0x00000000


	//----- nvinfo : EIATTR_MIN_STACK_SIZE
	.align		4
.L_7:
        /*0024*/ 	.byte	0x04, 0x12
        /*0026*/ 	.short	(.L_9 - .L_8)
	.align		4
.L_8:
        /*0028*/ 	.word	index@(triton_poi_fused__native_batch_norm_legit_no_training_cat_relu_12)
        /*002c*/ 	.word	0x00000000
.L_9:


//--------------------- .nv.info.triton_poi_fused__native_batch_norm_legit_no_training_cat_relu_12 --------------------------
	.section	.nv.info.triton_poi_fused__native_batch_norm_legit_no_training_cat_relu_12,"",@"SHT_CUDA_INFO"
	.sectionflags	@""
	.align	4


	//----- nvinfo : EIATTR_CUDA_API_VERSION
	.align		4
        /*0000*/ 	.byte	0x04, 0x37
        /*0002*/ 	.short	(.L_11 - .L_10)
.L_10:
        /*0004*/ 	.word	0x0000007c


	//----- nvinfo : EIATTR_KPARAM_INFO
	.align		4
.L_11:
        /*0008*/ 	.byte	0x04, 0x17
        /*000a*/ 	.short	(.L_13 - .L_12)
.L_12:
        /*000c*/ 	.word	0x00000000
        /*0010*/ 	.short	0x0008
        /*0012*/ 	.short	0x0040
        /*0014*/ 	.byte	0x00, 0xf0, 0x11, 0x00


	//----- nvinfo : EIATTR_KPARAM_INFO
	.align		4
.L_13:
        /*0018*/ 	.byte	0x04, 0x17
        /*001a*/ 	.short	(.L_15 - .L_14)
.L_14:
        /*001c*/ 	.word	0x00000000
        /*0020*/ 	.short	0x0007
        /*0022*/ 	.short	0x0038
        /*0024*/ 	.byte	0x00, 0xf4, 0x21, 0x00


	//----- nvinfo : EIATTR_KPARAM_INFO
	.align		4
.L_15:
        /*0028*/ 	.byte	0x04, 0x17
        /*002a*/ 	.short	(.L_17 - .L_16)
.L_16:
        /*002c*/ 	.word	0x00000000
        /*0030*/ 	.short	0x0006
        /*0032*/ 	.short	0x0030
        /*0034*/ 	.byte	0x00, 0xf4, 0x21, 0x00


	//----- nvinfo : EIATTR_KPARAM_INFO
	.align		4
.L_17:
        /*0038*/ 	.byte	0x04, 0x17
        /*003a*/ 	.short	(.L_19 - .L_18)
.L_18:
        /*003c*/ 	.word	0x00000000
        /*0040*/ 	.short	0x0005
        /*0042*/ 	.short	0x0028
        /*0044*/ 	.byte	0x00, 0xf4, 0x21, 0x00


	//----- nvinfo : EIATTR_KPARAM_INFO
	.align		4
.L_19:
        /*0048*/ 	.byte	0x04, 0x17
        /*004a*/ 	.short	(.L_21 - .L_20)
.L_20:
        /*004c*/ 	.word	0x00000000
        /*0050*/ 	.short	0x0004
        /*0052*/ 	.short	0x0020
        /*0054*/ 	.byte	0x00, 0xf4, 0x21, 0x00


	//----- nvinfo : EIATTR_KPARAM_INFO
	.align		4
.L_21:
        /*0058*/ 	.byte	0x04, 0x17
        /*005a*/ 	.short	(.L_23 - .L_22)
.L_22:
        /*005c*/ 	.word	0x00000000
        /*0060*/ 	.short	0x0003
        /*0062*/ 	.short	0x0018
        /*0064*/ 	.byte	0x00, 0xf4, 0x21, 0x00


	//----- nvinfo : EIATTR_KPARAM_INFO
	.align		4
.L_23:
        /*0068*/ 	.byte	0x04, 0x17
        /*006a*/ 	.short	(.L_25 - .L_24)
.L_24:
        /*006c*/ 	.word	0x00000000
        /*0070*/ 	.short	0x0002
        /*0072*/ 	.short	0x0010
        /*0074*/ 	.byte	0x00, 0xf4, 0x21, 0x00


	//----- nvinfo : EIATTR_KPARAM_INFO
	.align		4
.L_25:
        /*0078*/ 	.byte	0x04, 0x17
        /*007a*/ 	.short	(.L_27 - .L_26)
.L_26:
        /*007c*/ 	.word	0x00000000
        /*0080*/ 	.short	0x0001
        /*0082*/ 	.short	0x0008
        /*0084*/ 	.byte	0x00, 0xf4, 0x21, 0x00


	//----- nvinfo : EIATTR_KPARAM_INFO
	.align		4
.L_27:
        /*0088*/ 	.byte	0x04, 0x17
        /*008a*/ 	.short	(.L_29 - .L_28)
.L_28:
        /*008c*/ 	.word	0x00000000
        /*0090*/ 	.short	0x0000
        /*0092*/ 	.short	0x0000
        /*0094*/ 	.byte	0x00, 0xf4, 0x21, 0x00


	//----- nvinfo : EIATTR_SPARSE_MMA_MASK
	.align		4
.L_29:
        /*0098*/ 	.byte	0x03, 0x50
        /*009a*/ 	.short	0x0000


	//----- nvinfo : EIATTR_MAXREG_COUNT
	.align		4
        /*009c*/ 	.byte	0x03, 0x1b
        /*009e*/ 	.short	0x00ff


	//----- nvinfo : EIATTR_EXIT_INSTR_OFFSETS
	.align		4
        /*00a0*/ 	.byte	0x04, 0x1c
        /*00a2*/ 	.short	(.L_31 - .L_30)


	//   ....[0]....
.L_30:
        /*00a4*/ 	.word	0x00000b70


	//----- nvinfo : EIATTR_REQNTID
	.align		4
.L_31:
        /*00a8*/ 	.byte	0x04, 0x10
        /*00aa*/ 	.short	(.L_33 - .L_32)
.L_32:
        /*00ac*/ 	.word	0x00000080
        /*00b0*/ 	.word	0x00000001
        /*00b4*/ 	.word	0x00000001


	//----- nvinfo : EIATTR_CBANK_PARAM_SIZE
	.align		4
.L_33:
        /*00b8*/ 	.byte	0x03, 0x19
        /*00ba*/ 	.short	0x0044


	//----- nvinfo : EIATTR_PARAM_CBANK
	.align		4
        /*00bc*/ 	.byte	0x04, 0x0a
        /*00be*/ 	.short	(.L_35 - .L_34)
	.align		4
.L_34:
        /*00c0*/ 	.word	index@(.nv.constant0.triton_poi_fused__native_batch_norm_legit_no_training_cat_relu_12)
        /*00c4*/ 	.short	0x0210
        /*00c6*/ 	.short	0x0044


	//----- nvinfo : EIATTR_SW_WAR
	.align		4
.L_35:
        /*00c8*/ 	.byte	0x04, 0x36
        /*00ca*/ 	.short	(.L_37 - .L_36)
.L_36:
        /*00cc*/ 	.word	0x00000008
.L_37:


//--------------------- .nv.callgraph             --------------------------
	.section	.nv.callgraph,"",@"SHT_CUDA_CALLGRAPH"
	.align	4
	.sectionentsize	8
	.align		4
        /*0000*/ 	.word	0x00000000
	.align		4
        /*0004*/ 	.word	0xffffffff
	.align		4
        /*0008*/ 	.word	0x00000000
	.align		4
        /*000c*/ 	.word	0xfffffffe
	.align		4
        /*0010*/ 	.word	0x00000000
	.align		4
        /*0014*/ 	.word	0xfffffffd
	.align		4
        /*0018*/ 	.word	0x00000000
	.align		4
        /*001c*/ 	.word	0xfffffffc


//--------------------- .nv.constant4             --------------------------
	.section	.nv.constant4,"a",@progbits
	.align	8
	.align		8
.nv.constant4:
        /*0000*/ 	.dword	_$_str
	.align		8
        /*0008*/ 	.dword	_$_str_$_2


//--------------------- .text.triton_poi_fused__native_batch_norm_legit_no_training_cat_relu_12 --------------------------
	.section	.text.triton_poi_fused__native_batch_norm_legit_no_training_cat_relu_12,"ax",@progbits
	.align	128
        .global         triton_poi_fused__native_batch_norm_legit_no_training_cat_relu_12
        .type           triton_poi_fused__native_batch_norm_legit_no_training_cat_relu_12,@function
        .size           triton_poi_fused__native_batch_norm_legit_no_training_cat_relu_12,(.L_x_1 - triton_poi_fused__native_batch_norm_legit_no_training_cat_relu_12)
        .other          triton_poi_fused__native_batch_norm_legit_no_training_cat_relu_12,@"STO_CUDA_ENTRY STV_DEFAULT"
triton_poi_fused__native_batch_norm_legit_no_training_cat_relu_12:
.text.triton_poi_fused__native_batch_norm_legit_no_training_cat_relu_12:
[----:B------:R-:W-:Y:S01]  /*0000*/  LDC R1, c[0x0][0x28] ;  /* 0x00000a00ff017b82 */ /* 0x000fe20000000800 */
[----:B------:R-:W1:Y:S07]  /*0010*/  S2R R0, SR_TID.X ;  /* 0x0000000000007919 */ /* 0x000e6e0000002100 */
[----:B------:R-:W2:Y:S01]  /*0020*/  LDC.64 R2, c[0x0][0x228] ;  /* 0x00008a00ff027b82 */ /* 0x000ea20000000a00 */
[----:B------:R-:W-:Y:S01]  /*0030*/  ULDC.64 UR4, c[0x0][0x208] ;  /* 0x0000820000047ab9 */ /* 0x000fe20000000a00 */
[----:B------:R-:W3:Y:S01]  /*0040*/  S2R R21, SR_CTAID.X ;  /* 0x0000000000157919 */ /* 0x000ee20000002500 */
[----:B------:R-:W-:Y:S01]  /*0050*/  IMAD.MOV.U32 R12, RZ, RZ, 0x3e800000 ;  /* 0x3e800000ff0c7424 */ /* 0x000fe200078e00ff */
[----:B------:R-:W-:-:S04]  /*0060*/  ULDC.64 UR6, c[0x0][0x218] ;  /* 0x0000860000067ab9 */ /* 0x000fc80000000a00 */
[----:B------:R-:W4:Y:S08]  /*0070*/  LDC.64 R28, c[0x0][0x238] ;  /* 0x00008e00ff1c7b82 */ /* 0x000f300000000a00 */
[----:B------:R-:W5:Y:S01]  /*0080*/  LDC.64 R16, c[0x0][0x210] ;  /* 0x00008400ff107b82 */ /* 0x000f620000000a00 */
[----:B-1----:R-:W-:Y:S01]  /*0090*/  IMAD.SHL.U32 R0, R0, 0x4, RZ ;  /* 0x0000000400007824 */ /* 0x002fe200078e00ff */
[----:B---3--:R-:W-:-:S04]  /*00a0*/  SHF.R.S32.HI R4, RZ, 0x15, R21 ;  /* 0x00000015ff047819 */ /* 0x008fc80000011415 */
[----:B------:R-:W-:Y:S02]  /*00b0*/  LOP3.LUT R0, R0, 0x1fc, RZ, 0xc0, !PT ;  /* 0x000001fc00007812 */ /* 0x000fe400078ec0ff */
[----:B------:R-:W-:-:S03]  /*00c0*/  SGXT R4, R4, 0x1 ;  /* 0x000000010404781a */ /* 0x000fc60000000200 */
[----:B------:R-:W-:-:S04]  /*00d0*/  IMAD R21, R21, 0x400, R0 ;  /* 0x0000040015157824 */ /* 0x000fc800078e0200 */
[----:B------:R-:W-:Y:S01]  /*00e0*/  VIADD R0, R21, 0x200 ;  /* 0x0000020015007836 */ /* 0x000fe20000000000 */
[----:B------:R-:W-:-:S04]  /*00f0*/  LEA.HI R5, R4, R21, RZ, 0xc ;  /* 0x0000001504057211 */ /* 0x000fc800078f60ff */
[----:B------:R-:W-:Y:S02]  /*0100*/  SHF.R.S32.HI R27, RZ, 0xc, R5 ;  /* 0x0000000cff1b7819 */ /* 0x000fe40000011405 */
[----:B------:R-:W-:-:S03]  /*0110*/  LEA.HI R4, R4, R0, RZ, 0xc ;  /* 0x0000000004047211 */ /* 0x000fc600078f60ff */
[----:B------:R-:W-:Y:S01]  /*0120*/  IMAD.HI R7, R27, 0x2aaaaaab, RZ ;  /* 0x2aaaaaab1b077827 */ /* 0x000fe200078e02ff */
[----:B------:R-:W-:-:S04]  /*0130*/  SHF.R.S32.HI R25, RZ, 0xc, R4 ;  /* 0x0000000cff197819 */ /* 0x000fc80000011404 */
[----:B------:R-:W-:Y:S01]  /*0140*/  SHF.R.U32.HI R8, RZ, 0x1f, R7 ;  /* 0x0000001fff087819 */ /* 0x000fe20000011607 */
[----:B------:R-:W-:-:S03]  /*0150*/  IMAD.HI R6, R25, 0x2aaaaaab, RZ ;  /* 0x2aaaaaab19067827 */ /* 0x000fc600078e02ff */
[----:B------:R-:W-:Y:S02]  /*0160*/  LEA.HI R8, R7, R8, RZ, 0x1c ;  /* 0x0000000807087211 */ /* 0x000fe400078fe0ff */
[----:B------:R-:W-:-:S03]  /*0170*/  SHF.R.U32.HI R7, RZ, 0x1f, R6 ;  /* 0x0000001fff077819 */ /* 0x000fc60000011606 */
[----:B------:R-:W-:Y:S01]  /*0180*/  IMAD R27, R8, -0x60, R27 ;  /* 0xffffffa0081b7824 */ /* 0x000fe200078e021b */
[----:B------:R-:W-:-:S03]  /*0190*/  LEA.HI R6, R6, R7, RZ, 0x1c ;  /* 0x0000000706067211 */ /* 0x000fc600078fe0ff */
[----:B--2---:R-:W-:-:S04]  /*01a0*/  IMAD.WIDE R8, R27, 0x4, R2 ;  /* 0x000000041b087825 */ /* 0x004fc800078e0202 */
[----:B------:R-:W-:Y:S02]  /*01b0*/  IMAD R25, R6, -0x60, R25 ;  /* 0xffffffa006197824 */ /* 0x000fe400078e0219 */
[----:B------:R1:W2:Y:S02]  /*01c0*/  LDG.E.EL R8, desc[UR4][R8.64] ;  /* 0x0000000408087981 */ /* 0x0002a4000c2e1900 */
[----:B------:R-:W-:-:S06]  /*01d0*/  IMAD.WIDE R2, R25, 0x4, R2 ;  /* 0x0000000419027825 */ /* 0x000fcc00078e0202 */
[----:B------:R3:W4:Y:S01]  /*01e0*/  LDG.E.EL R2, desc[UR4][R2.64] ;  /* 0x0000000402027981 */ /* 0x000722000c2e1900 */
[----:B------:R-:W-:Y:S01]  /*01f0*/  IMAD.HI R14, R21, 0x2aaaaaab, RZ ;  /* 0x2aaaaaab150e7827 */ /* 0x000fe200078e02ff */
[----:B------:R-:W-:-:S04]  /*0200*/  LOP3.LUT R10, R5, 0xfffff000, RZ, 0xc0, !PT ;  /* 0xfffff000050a7812 */ /* 0x000fc800078ec0ff */
[----:B------:R-:W-:Y:S01]  /*0210*/  SHF.R.U32.HI R7, RZ, 0x1f, R14 ;  /* 0x0000001fff077819 */ /* 0x000fe2000001160e */
[----:B------:R-:W-:-:S03]  /*0220*/  IMAD.IADD R10, R21, 0x1, -R10 ;  /* 0x00000001150a7824 */ /* 0x000fc600078e0a0a */
[----:B------:R-:W-:Y:S01]  /*0230*/  LEA.HI.SX32 R14, R14, R7, 0x10 ;  /* 0x000000070e0e7211 */ /* 0x000fe200078f82ff */
[----:B------:R-:W-:Y:S01]  /*0240*/  IMAD.HI R7, R0, 0x2aaaaaab, RZ ;  /* 0x2aaaaaab00077827 */ /* 0x000fe200078e02ff */
[----:B-1----:R-:W-:-:S03]  /*0250*/  SHF.R.S32.HI R9, RZ, 0x1f, R10 ;  /* 0x0000001fff097819 */ /* 0x002fc6000001140a */
[----:B---3--:R-:W-:Y:S02]  /*0260*/  IMAD.SHL.U32 R3, R27, 0x1000, RZ ;  /* 0x000010001b037824 */ /* 0x008fe400078e00ff */
[----:B------:R-:W-:Y:S02]  /*0270*/  IMAD R22, R14, -0x60000, R21 ;  /* 0xfffa00000e167824 */ /* 0x000fe400078e0215 */
[----:B--2---:R-:W-:Y:S01]  /*0280*/  FADD R11, R8, 9.9999997473787516356e-06 ;  /* 0x3727c5ac080b7421 */ /* 0x004fe20000000000 */
[----:B------:R-:W-:-:S03]  /*0290*/  IMAD.U32 R8, R14, 0x10000, RZ ;  /* 0x000100000e087824 */ /* 0x000fc600078e00ff */
[----:B------:R1:W2:Y:S02]  /*02a0*/  MUFU.SQRT R23, R11 ;  /* 0x0000000b00177308 */ /* 0x0002a40000002000 */
[--C-:B------:R-:W-:Y:S01]  /*02b0*/  IADD3 R5, P4, P5, R3, R10, R8.reuse ;  /* 0x0000000a03057210 */ /* 0x100fe20007d9e008 */
[----:B----4-:R-:W-:Y:S01]  /*02c0*/  FADD R6, R2, 9.9999997473787516356e-06 ;  /* 0x3727c5ac02067421 */ /* 0x010fe20000000000 */
[----:B------:R-:W-:Y:S02]  /*02d0*/  SHF.R.U32.HI R2, RZ, 0x1f, R7 ;  /* 0x0000001fff027819 */ /* 0x000fe40000011607 */
[----:B------:R-:W-:Y:S02]  /*02e0*/  SHF.R.S32.HI R3, RZ, 0x1f, R3 ;  /* 0x0000001fff037819 */ /* 0x000fe40000011403 */
[----:B------:R-:W-:Y:S01]  /*02f0*/  SHF.R.S32.HI R8, RZ, 0x1f, R8 ;  /* 0x0000001fff087819 */ /* 0x000fe20000011408 */
[----:B------:R-:W3:Y:S01]  /*0300*/  MUFU.SQRT R6, R6 ;  /* 0x0000000600067308 */ /* 0x000ee20000002000 */
[----:B-1----:R-:W-:-:S02]  /*0310*/  LEA.HI.SX32 R11, R7, R2, 0x10 ;  /* 0x00000002070b7211 */ /* 0x002fc400078f82ff */
[----:B------:R-:W-:Y:S02]  /*0320*/  LOP3.LUT R7, R4, 0xfffff000, RZ, 0xc0, !PT ;  /* 0xfffff00004077812 */ /* 0x000fe400078ec0ff */
[C---:B--2---:R-:W-:Y:S02]  /*0330*/  FSETP.GT.AND P2, PT, R23.reuse, 8.50705917302346158658e+37, PT ;  /* 0x7e8000001700780b */ /* 0x044fe40003f44000 */
[----:B------:R-:W-:Y:S01]  /*0340*/  FSETP.GEU.AND P0, PT, R23, 1.175494350822287508e-38, PT ;  /* 0x008000001700780b */ /* 0x000fe20003f0e000 */
[----:B------:R-:W-:Y:S01]  /*0350*/  IMAD.IADD R7, R0, 0x1, -R7 ;  /* 0x0000000100077824 */ /* 0x000fe200078e0a07 */
[----:B------:R-:W-:Y:S01]  /*0360*/  IADD3.X R4, R3, R9, R8, P4, P5 ;  /* 0x0000000903047210 */ /* 0x000fe200027ea408 */
[C---:B------:R-:W-:Y:S01]  /*0370*/  IMAD R0, R11.reuse, -0x60000, R0 ;  /* 0xfffa00000b007824 */ /* 0x040fe200078e0200 */
[----:B------:R-:W1:Y:S01]  /*0380*/  LDC.64 R2, c[0x0][0x220] ;  /* 0x00008800ff027b82 */ /* 0x000e620000000a00 */
[----:B------:R-:W-:Y:S02]  /*0390*/  FSEL R10, R12, 1, P2 ;  /* 0x3f8000000c0a7808 */ /* 0x000fe40001000000 */
[C---:B------:R-:W-:Y:S01]  /*03a0*/  IMAD R15, R11.reuse, 0x50000, R0 ;  /* 0x000500000b0f7824 */ /* 0x040fe200078e0200 */
[C---:B---3--:R-:W-:Y:S01]  /*03b0*/  FSETP.GT.AND P3, PT, R6.reuse, 8.50705917302346158658e+37, PT ;  /* 0x7e8000000600780b */ /* 0x048fe20003f64000 */
[----:B------:R-:W-:Y:S01]  /*03c0*/  IMAD.U32 R11, R11, 0x10000, RZ ;  /* 0x000100000b0b7824 */ /* 0x000fe200078e00ff */
[----:B------:R-:W-:Y:S01]  /*03d0*/  FSETP.GEU.AND P1, PT, R6, 1.175494350822287508e-38, PT ;  /* 0x008000000600780b */ /* 0x000fe20003f2e000 */
[----:B------:R-:W-:Y:S01]  /*03e0*/  @P2 FMUL R23, R23, 0.25 ;  /* 0x3e80000017172820 */ /* 0x000fe20000400000 */
[----:B------:R-:W2:Y:S01]  /*03f0*/  LDC.64 R8, c[0x0][0x230] ;  /* 0x00008c00ff087b82 */ /* 0x000ea20000000a00 */
[----:B------:R-:W-:Y:S01]  /*0400*/  IMAD.SHL.U32 R0, R25, 0x1000, RZ ;  /* 0x0000100019007824 */ /* 0x000fe200078e00ff */
[----:B------:R-:W-:Y:S01]  /*0410*/  SHF.R.S32.HI R13, RZ, 0x1f, R7 ;  /* 0x0000001fff0d7819 */ /* 0x000fe20000011407 */
[----:B------:R-:W-:Y:S01]  /*0420*/  @!P0 FMUL R23, R23, 16777216 ;  /* 0x4b80000017178820 */ /* 0x000fe20000400000 */
[----:B------:R-:W-:-:S02]  /*0430*/  @!P0 FMUL R10, R10, 16777216 ;  /* 0x4b8000000a0a8820 */ /* 0x000fc40000400000 */
[--C-:B------:R-:W-:Y:S02]  /*0440*/  IADD3 R19, P4, P5, R0, R7, R11.reuse ;  /* 0x0000000700137210 */ /* 0x100fe40007d9e00b */
[----:B------:R-:W-:Y:S01]  /*0450*/  FSEL R7, R12, 1, P3 ;  /* 0x3f8000000c077808 */ /* 0x000fe20001800000 */
[----:B------:R-:W-:Y:S01]  /*0460*/  @P3 FMUL R6, R6, 0.25 ;  /* 0x3e80000006063820 */ /* 0x000fe20000400000 */
[----:B------:R-:W3:Y:S01]  /*0470*/  MUFU.RCP R23, R23 ;  /* 0x0000001700177308 */ /* 0x000ee20000001000 */
[----:B------:R-:W-:Y:S02]  /*0480*/  SHF.R.S32.HI R11, RZ, 0x1f, R11 ;  /* 0x0000001fff0b7819 */ /* 0x000fe4000001140b */
[----:B------:R-:W-:Y:S01]  /*0490*/  @!P1 FMUL R6, R6, 16777216 ;  /* 0x4b80000006069820 */ /* 0x000fe20000400000 */
[----:B------:R-:W-:Y:S01]  /*04a0*/  @!P1 FMUL R7, R7, 16777216 ;  /* 0x4b80000007079820 */ /* 0x000fe20000400000 */
[----:B------:R-:W-:Y:S02]  /*04b0*/  SHF.R.S32.HI R18, RZ, 0x1f, R0 ;  /* 0x0000001fff127819 */ /* 0x000fe40000011400 */
[----:B------:R-:W-:-:S02]  /*04c0*/  ISETP.GT.AND P0, PT, R27, 0x4f, PT ;  /* 0x0000004f1b00780c */ /* 0x000fc40003f04270 */
[----:B------:R-:W4:Y:S01]  /*04d0*/  MUFU.RCP R6, R6 ;  /* 0x0000000600067308 */ /* 0x000f220000001000 */
[----:B------:R-:W-:Y:S02]  /*04e0*/  IADD3.X R18, R18, R13, R11, P4, P5 ;  /* 0x0000000d12127210 */ /* 0x000fe400027ea40b */
[----:B------:R-:W-:Y:S02]  /*04f0*/  ISETP.GE.AND P3, PT, R27, 0x50, PT ;  /* 0x000000501b00780c */ /* 0x000fe40003f66270 */
[----:B------:R-:W-:Y:S01]  /*0500*/  LEA R12, P2, R5, UR6, 0x2 ;  /* 0x00000006050c7c11 */ /* 0x000fe2000f8410ff */
[----:B---3--:R-:W-:Y:S01]  /*0510*/  FMUL R23, R23, R10 ;  /* 0x0000000a17177220 */ /* 0x008fe20000400000 */
[----:B--2---:R-:W-:Y:S02]  /*0520*/  IMAD.WIDE R10, R27, 0x4, R8 ;  /* 0x000000041b0a7825 */ /* 0x004fe400078e0208 */
[----:B------:R-:W-:Y:S02]  /*0530*/  LEA.HI.X R13, R5, UR7, R4, 0x2, P2 ;  /* 0x00000007050d7c11 */ /* 0x000fe400090f1404 */
[----:B------:R-:W-:-:S04]  /*0540*/  IMAD.WIDE R8, R25, 0x4, R8 ;  /* 0x0000000419087825 */ /* 0x000fc800078e0208 */
[----:B----4-:R-:W-:Y:S01]  /*0550*/  FMUL R0, R6, R7 ;  /* 0x0000000706007220 */ /* 0x010fe20000400000 */
[--C-:B-1----:R-:W-:Y:S01]  /*0560*/  IMAD.WIDE R6, R27, 0x4, R2.reuse ;  /* 0x000000041b067825 */ /* 0x102fe200078e0202 */
[----:B------:R-:W2:Y:S03]  /*0570*/  LDG.E.EL R20, desc[UR4][R8.64] ;  /* 0x0000000408147981 */ /* 0x000ea6000c2e1900 */
[----:B------:R-:W-:Y:S01]  /*0580*/  IMAD.WIDE R2, R25, 0x4, R2 ;  /* 0x0000000419027825 */ /* 0x000fe200078e0202 */
[----:B------:R1:W3:Y:S03]  /*0590*/  LDG.E.EL R24, desc[UR4][R6.64] ;  /* 0x0000000406187981 */ /* 0x0002e6000c2e1900 */
[----:B------:R-:W-:Y:S02]  /*05a0*/  IMAD.WIDE R26, R27, 0x4, R28 ;  /* 0x000000041b1a7825 */ /* 0x000fe400078e021c */
[----:B------:R-:W4:Y:S02]  /*05b0*/  LDG.E.EL R2, desc[UR4][R2.64] ;  /* 0x0000000402027981 */ /* 0x000f24000c2e1900 */
[----:B------:R-:W-:Y:S01]  /*05c0*/  IMAD R14, R14, 0x50000, R22 ;  /* 0x000500000e0e7824 */ /* 0x000fe200078e0216 */
[----:B------:R-:W-:Y:S01]  /*05d0*/  CS2R R4, SRZ ;  /* 0x0000000000047805 */ /* 0x000fe2000001ff00 */
[----:B------:R5:W2:Y:S01]  /*05e0*/  LDG.E.EL R22, desc[UR4][R26.64] ;  /* 0x000000041a167981 */ /* 0x000aa2000c2e1900 */
[----:B-1----:R-:W-:-:S02]  /*05f0*/  CS2R R6, SRZ ;  /* 0x0000000000067805 */ /* 0x002fc4000001ff00 */
[----:B------:R-:W-:Y:S01]  /*0600*/  CS2R R8, SRZ ;  /* 0x0000000000087805 */ /* 0x000fe2000001ff00 */
[----:B0-----:R0:W2:Y:S01]  /*0610*/  LDG.E.EL R3, desc[UR4][R10.64] ;  /* 0x000000040a037981 */ /* 0x0010a2000c2e1900 */
[----:B-----5:R-:W-:-:S03]  /*0620*/  IMAD.WIDE R26, R14, 0x4, R16 ;  /* 0x000000040e1a7825 */ /* 0x020fc600078e0210 */
[----:B------:R1:W5:Y:S01]  /*0630*/  @P0 LDG.E.128 R4, desc[UR4][R12.64+-0x140000] ;  /* 0xec0000040c040981 */ /* 0x000362000c1e1d00 */
[----:B0-----:R-:W-:-:S06]  /*0640*/  CS2R R10, SRZ ;  /* 0x00000000000a7805 */ /* 0x001fcc000001ff00 */
[----:B------:R0:W2:Y:S01]  /*0650*/  @!P3 LDG.E.128 R8, desc[UR4][R26.64] ;  /* 0x000000041a08b981 */ /* 0x0000a2000c1e1d00 */
[----:B------:R-:W-:Y:S01]  /*0660*/  ISETP.GE.AND P2, PT, R25, 0x50, PT ;  /* 0x000000501900780c */ /* 0x000fe20003f46270 */
[----:B------:R-:W-:Y:S01]  /*0670*/  IMAD.WIDE R16, R15, 0x4, R16 ;  /* 0x000000040f107825 */ /* 0x000fe200078e0210 */
[----:B------:R-:W-:Y:S02]  /*0680*/  ISETP.GT.AND P1, PT, R25, 0x4f, PT ;  /* 0x0000004f1900780c */ /* 0x000fe40003f24270 */
[----:B-1----:R-:W-:Y:S02]  /*0690*/  CS2R R12, SRZ ;  /* 0x00000000000c7805 */ /* 0x002fe4000001ff00 */
[----:B------:R-:W-:Y:S02]  /*06a0*/  CS2R R14, SRZ ;  /* 0x00000000000e7805 */ /* 0x000fe4000001ff00 */
[----:B0-----:R-:W-:-:S05]  /*06b0*/  LEA R26, P4, R19, UR6, 0x2 ;  /* 0x00000006131a7c11 */ /* 0x001fca000f8810ff */
[----:B------:R0:W3:Y:S01]  /*06c0*/  @!P2 LDG.E.128 R12, desc[UR4][R16.64] ;  /* 0x00000004100ca981 */ /* 0x0000e2000c1e1d00 */
[----:B------:R-:W-:Y:S02]  /*06d0*/  LEA.HI.X R27, R19, UR7, R18, 0x2, P4 ;  /* 0x00000007131b7c11 */ /* 0x000fe4000a0f1412 */
[----:B------:R-:W-:Y:S02]  /*06e0*/  CS2R R18, SRZ ;  /* 0x0000000000127805 */ /* 0x000fe4000001ff00 */
[----:B0-----:R-:W-:-:S06]  /*06f0*/  CS2R R16, SRZ ;  /* 0x0000000000107805 */ /* 0x001fcc000001ff00 */
[----:B------:R0:W4:Y:S01]  /*0700*/  @P1 LDG.E.128 R16, desc[UR4][R26.64+-0x140000] ;  /* 0xec0000041a101981 */ /* 0x000122000c1e1d00 */
[----:B------:R-:W-:-:S05]  /*0710*/  IMAD.WIDE R28, R25, 0x4, R28 ;  /* 0x00000004191c7825 */ /* 0x000fca00078e021c */
[----:B------:R1:W4:Y:S01]  /*0720*/  LDG.E.EL R25, desc[UR4][R28.64] ;  /* 0x000000041c197981 */ /* 0x000322000c2e1900 */
[----:B-----5:R-:W-:Y:S02]  /*0730*/  SEL R4, R4, RZ, P0 ;  /* 0x000000ff04047207 */ /* 0x020fe40000000000 */
[----:B0-----:R-:W-:Y:S02]  /*0740*/  SEL R26, R7, RZ, P0 ;  /* 0x000000ff071a7207 */ /* 0x001fe40000000000 */
[----:B--2---:R-:W-:-:S04]  /*0750*/  SEL R8, R8, RZ, !P3 ;  /* 0x000000ff08087207 */ /* 0x004fc80005800000 */
[----:B------:R-:W-:Y:S02]  /*0760*/  SEL R4, R8, R4, !P3 ;  /* 0x0000000408047207 */ /* 0x000fe40005800000 */
[----:B------:R-:W-:Y:S02]  /*0770*/  SEL R8, R5, RZ, P0 ;  /* 0x000000ff05087207 */ /* 0x000fe40000000000 */
[----:B------:R-:W-:Y:S02]  /*0780*/  SEL R5, R9, RZ, !P3 ;  /* 0x000000ff09057207 */ /* 0x000fe40005800000 */
[----:B------:R-:W-:Y:S02]  /*0790*/  SEL R6, R6, RZ, P0 ;  /* 0x000000ff06067207 */ /* 0x000fe40000000000 */
[----:B------:R-:W-:Y:S02]  /*07a0*/  SEL R7, R11, RZ, !P3 ;  /* 0x000000ff0b077207 */ /* 0x000fe40005800000 */
[----:B------:R-:W-:-:S02]  /*07b0*/  SEL R9, R10, RZ, !P3 ;  /* 0x000000ff0a097207 */ /* 0x000fc40005800000 */
[----:B------:R-:W-:Y:S02]  /*07c0*/  SEL R5, R5, R8, !P3 ;  /* 0x0000000805057207 */ /* 0x000fe40005800000 */
[----:B------:R-:W-:Y:S02]  /*07d0*/  SEL R7, R7, R26, !P3 ;  /* 0x0000001a07077207 */ /* 0x000fe40005800000 */
[----:B------:R-:W-:Y:S01]  /*07e0*/  SEL R6, R9, R6, !P3 ;  /* 0x0000000609067207 */ /* 0x000fe20005800000 */
[C---:B---3--:R-:W-:Y:S01]  /*07f0*/  FADD R10, -R24.reuse, R5 ;  /* 0x00000005180a7221 */ /* 0x048fe20000000100 */
[C---:B------:R-:W-:Y:S01]  /*0800*/  FADD R8, -R24.reuse, R4 ;  /* 0x0000000418087221 */ /* 0x040fe20000000100 */
[C---:B-1----:R-:W-:Y:S02]  /*0810*/  FADD R28, -R24.reuse, R7 ;  /* 0x00000007181c7221 */ /* 0x042fe40000000100 */
[----:B------:R-:W-:Y:S01]  /*0820*/  FADD R26, -R24, R6 ;  /* 0x00000006181a7221 */ /* 0x000fe20000000100 */
[----:B------:R-:W-:-:S02]  /*0830*/  FMUL R24, R23, R10 ;  /* 0x0000000a17187220 */ /* 0x000fc40000400000 */
[----:B------:R-:W0:Y:S01]  /*0840*/  LDC.64 R10, c[0x0][0x240] ;  /* 0x00009000ff0a7b82 */ /* 0x000e220000000a00 */
[C---:B------:R-:W-:Y:S01]  /*0850*/  FMUL R29, R23.reuse, R28 ;  /* 0x0000001c171d7220 */ /* 0x040fe20000400000 */
[C---:B------:R-:W-:Y:S01]  /*0860*/  FMUL R27, R23.reuse, R26 ;  /* 0x0000001a171b7220 */ /* 0x040fe20000400000 */
[----:B------:R-:W-:Y:S01]  /*0870*/  FMUL R23, R23, R8 ;  /* 0x0000000817177220 */ /* 0x000fe20000400000 */
[----:B------:R-:W-:Y:S02]  /*0880*/  SEL R12, R12, RZ, !P2 ;  /* 0x000000ff0c0c7207 */ /* 0x000fe40005000000 */
[----:B------:R-:W-:Y:S02]  /*0890*/  SEL R13, R13, RZ, !P2 ;  /* 0x000000ff0d0d7207 */ /* 0x000fe40005000000 */
[----:B------:R-:W1:Y:S01]  /*08a0*/  LDC.64 R8, c[0x0][0x248] ;  /* 0x00009200ff087b82 */ /* 0x000e620000000a00 */
[----:B------:R-:W-:Y:S02]  /*08b0*/  SEL R14, R14, RZ, !P2 ;  /* 0x000000ff0e0e7207 */ /* 0x000fe40005000000 */
[----:B----4-:R-:W-:-:S02]  /*08c0*/  @P2 SEL R12, R16, RZ, P1 ;  /* 0x000000ff100c2207 */ /* 0x010fc40000800000 */
[----:B------:R-:W-:Y:S02]  /*08d0*/  @P2 SEL R13, R17, RZ, P1 ;  /* 0x000000ff110d2207 */ /* 0x000fe40000800000 */
[----:B------:R-:W-:Y:S02]  /*08e0*/  SEL R15, R15, RZ, !P2 ;  /* 0x000000ff0f0f7207 */ /* 0x000fe40005000000 */
[----:B------:R-:W-:Y:S02]  /*08f0*/  @P2 SEL R14, R18, RZ, P1 ;  /* 0x000000ff120e2207 */ /* 0x000fe40000800000 */
[----:B------:R-:W-:Y:S01]  /*0900*/  @P2 SEL R15, R19, RZ, P1 ;  /* 0x000000ff130f2207 */ /* 0x000fe20000800000 */
[C-C-:B------:R-:W-:Y:S01]  /*0910*/  FFMA R24, R3.reuse, R24, R22.reuse ;  /* 0x0000001803187223 */ /* 0x140fe20000000016 */
[C-C-:B------:R-:W-:Y:S01]  /*0920*/  FFMA R23, R3.reuse, R23, R22.reuse ;  /* 0x0000001703177223 */ /* 0x140fe20000000016 */
[C-C-:B------:R-:W-:Y:S01]  /*0930*/  FFMA R27, R3.reuse, R27, R22.reuse ;  /* 0x0000001b031b7223 */ /* 0x140fe20000000016 */
[----:B------:R-:W-:Y:S01]  /*0940*/  FFMA R29, R3, R29, R22 ;  /* 0x0000001d031d7223 */ /* 0x000fe20000000016 */
[C---:B------:R-:W-:Y:S01]  /*0950*/  FADD R17, -R2.reuse, R13 ;  /* 0x0000000d02117221 */ /* 0x040fe20000000100 */
[C---:B------:R-:W-:Y:S01]  /*0960*/  FADD R3, -R2.reuse, R12 ;  /* 0x0000000c02037221 */ /* 0x040fe20000000100 */
[C---:B------:R-:W-:Y:S01]  /*0970*/  FADD R19, -R2.reuse, R14 ;  /* 0x0000000e02137221 */ /* 0x040fe20000000100 */
[----:B------:R-:W-:Y:S01]  /*0980*/  FADD R2, -R2, R15 ;  /* 0x0000000f02027221 */ /* 0x000fe20000000100 */
[C---:B------:R-:W-:Y:S01]  /*0990*/  FMUL R17, R0.reuse, R17 ;  /* 0x0000001100117220 */ /* 0x040fe20000400000 */
[C---:B------:R-:W-:Y:S01]  /*09a0*/  FMUL R16, R0.reuse, R3 ;  /* 0x0000000300107220 */ /* 0x040fe20000400000 */
[C---:B------:R-:W-:Y:S01]  /*09b0*/  FMUL R18, R0.reuse, R19 ;  /* 0x0000001300127220 */ /* 0x040fe20000400000 */
[----:B------:R-:W-:Y:S01]  /*09c0*/  FMUL R2, R0, R2 ;  /* 0x0000000200027220 */ /* 0x000fe20000400000 */
[C-C-:B------:R-:W-:Y:S01]  /*09d0*/  FFMA R0, R20.reuse, R17, R25.reuse ;  /* 0x0000001114007223 */ /* 0x140fe20000000019 */
[C-C-:B------:R-:W-:Y:S01]  /*09e0*/  FFMA R16, R20.reuse, R16, R25.reuse ;  /* 0x0000001014107223 */ /* 0x140fe20000000019 */
[C-C-:B------:R-:W-:Y:S01]  /*09f0*/  FFMA R18, R20.reuse, R18, R25.reuse ;  /* 0x0000001214127223 */ /* 0x140fe20000000019 */
[----:B------:R-:W-:Y:S01]  /*0a00*/  FFMA R19, R20, R2, R25 ;  /* 0x0000000214137223 */ /* 0x000fe20000000019 */
[----:B------:R-:W-:Y:S01]  /*0a10*/  FSETP.GEU.AND P6, PT, R29, RZ, PT ;  /* 0x000000ff1d00720b */ /* 0x000fe20003fce000 */
[----:B0-----:R-:W-:Y:S01]  /*0a20*/  IMAD.WIDE R2, R21, 0x4, R10 ;  /* 0x0000000415027825 */ /* 0x001fe200078e020a */
[----:B------:R-:W-:-:S02]  /*0a30*/  FSETP.GEU.AND P0, PT, R27, RZ, PT ;  /* 0x000000ff1b00720b */ /* 0x000fc40003f0e000 */
[----:B------:R-:W-:Y:S02]  /*0a40*/  SEL R11, R29, RZ, P6 ;  /* 0x000000ff1d0b7207 */ /* 0x000fe40003000000 */
[----:B------:R-:W-:Y:S02]  /*0a50*/  FSETP.GEU.AND P1, PT, R24, RZ, PT ;  /* 0x000000ff1800720b */ /* 0x000fe40003f2e000 */
[----:B------:R-:W-:Y:S02]  /*0a60*/  FSETP.GEU.AND P2, PT, R23, RZ, PT ;  /* 0x000000ff1700720b */ /* 0x000fe40003f4e000 */
[----:B------:R-:W-:Y:S02]  /*0a70*/  FSETP.GEU.AND P3, PT, R19, RZ, PT ;  /* 0x000000ff1300720b */ /* 0x000fe40003f6e000 */
[----:B------:R-:W-:Y:S02]  /*0a80*/  FSETP.GEU.AND P4, PT, R18, RZ, PT ;  /* 0x000000ff1200720b */ /* 0x000fe40003f8e000 */
[----:B------:R-:W-:-:S02]  /*0a90*/  FSETP.GEU.AND P5, PT, R0, RZ, PT ;  /* 0x000000ff0000720b */ /* 0x000fc40003fae000 */
[----:B------:R-:W-:Y:S01]  /*0aa0*/  FSETP.GEU.AND P6, PT, R16, RZ, PT ;  /* 0x000000ff1000720b */ /* 0x000fe20003fce000 */
[----:B-1----:R-:W-:Y:S01]  /*0ab0*/  IMAD.WIDE R20, R21, 0x4, R8 ;  /* 0x0000000415147825 */ /* 0x002fe200078e0208 */
[----:B------:R-:W-:Y:S02]  /*0ac0*/  SEL R10, R27, RZ, P0 ;  /* 0x000000ff1b0a7207 */ /* 0x000fe40000000000 */
[----:B------:R-:W-:Y:S02]  /*0ad0*/  SEL R9, R24, RZ, P1 ;  /* 0x000000ff18097207 */ /* 0x000fe40000800000 */
[----:B------:R-:W-:Y:S02]  /*0ae0*/  SEL R8, R23, RZ, P2 ;  /* 0x000000ff17087207 */ /* 0x000fe40001000000 */
[----:B------:R-:W-:Y:S02]  /*0af0*/  SEL R19, R19, RZ, P3 ;  /* 0x000000ff13137207 */ /* 0x000fe40001800000 */
[----:B------:R-:W-:-:S02]  /*0b00*/  SEL R18, R18, RZ, P4 ;  /* 0x000000ff12127207 */ /* 0x000fc40002000000 */
[----:B------:R-:W-:Y:S02]  /*0b10*/  SEL R17, R0, RZ, P5 ;  /* 0x000000ff00117207 */ /* 0x000fe40002800000 */
[----:B------:R-:W-:Y:S01]  /*0b20*/  SEL R16, R16, RZ, P6 ;  /* 0x000000ff10107207 */ /* 0x000fe20003000000 */
[----:B------:R-:W-:Y:S04]  /*0b30*/  STG.E.128 desc[UR4][R2.64], R4 ;  /* 0x0000000402007986 */ /* 0x000fe8000c101d04 */
[----:B------:R-:W-:Y:S04]  /*0b40*/  STG.E.128 desc[UR4][R2.64+0x800], R12 ;  /* 0x0008000c02007986 */ /* 0x000fe8000c101d04 */
[----:B------:R-:W-:Y:S04]  /*0b50*/  STG.E.128 desc[UR4][R20.64], R8 ;  /* 0x0000000814007986 */ /* 0x000fe8000c101d04 */
[----:B------:R-:W-:Y:S01]  /*0b60*/  STG.E.128 desc[UR4][R20.64+0x800], R16 ;  /* 0x0008001014007986 */ /* 0x000fe2000c101d04 */
[----:B------:R-:W-:Y:S05]  /*0b70*/  EXIT ;  /* 0x000000000000794d */ /* 0x000fea0003800000 */
.L_x_0:
[----:B------:R-:W-:-:S00]  /*0b80*/  BRA `(.L_x_0) ;  /* 0xfffffffc00fc7947 */ /* 0x000fc0000383ffff */
[----:B------:R-:W-:-:S00]  /*0b90*/  NOP ;  /* 0x0000000000007918 */ /* 0x000fc00000000000 */
        /* <DEDUP_REMOVED lines=14> */
.L_x_1:


//--------------------- .nv.global.init           --------------------------
	.section	.nv.global.init,"aw",@progbits
.nv.global.init:
	.type		_$_str,@object
	.size		_$_str,(_$_str_$_2 - _$_str)
_$_str:
        /*0000*/ 	.byte	0x5f, 0x5f, 0x43, 0x55, 0x44, 0x41, 0x5f, 0x46, 0x54, 0x5a, 0x00
	.type		_$_str_$_2,@object
	.size		_$_str_$_2,(.L_1 - _$_str_$_2)
_$_str_$_2:
        /*000b*/ 	.byte	0x5f, 0x5f, 0x43, 0x55, 0x44, 0x41, 0x5f, 0x50, 0x52, 0x45, 0x43, 0x5f, 0x53, 0x51, 0x52, 0x54
        /*001b*/ 	.byte	0x00
.L_1:


//--------------------- .nv.constant0.triton_poi_fused__native_batch_norm_legit_no_training_cat_relu_12 --------------------------
	.section	.nv.constant0.triton_poi_fused__native_batch_norm_legit_no_training_cat_relu_12,"a",@progbits
	.sectionflags	@""
	.align	4
.nv.constant0.triton_poi_fused__native_batch_norm_legit_no_training_cat_relu_12:
	.zero		596
